	.headerflags	@"EF_CUDA_TEXMODE_UNIFIED EF_CUDA_64BIT_ADDRESS EF_CUDA_ACCELERATORS EF_CUDA_SM90 EF_CUDA_VIRTUAL_SM(EF_CUDA_SM90)"
	.elftype	@"ET_EXEC"


//--------------------- .nv.info                  --------------------------
	.section	.nv.info,"",@"SHT_CUDA_INFO"
	.align	4


	//----- nvinfo : EIATTR_REGCOUNT
	.align		4
        /*0000*/ 	.byte	0x04, 0x2f
        /*0002*/ 	.short	(.L_1 - .L_0)
	.align		4
.L_0:
        /*0004*/ 	.word	index@(triton_poi_fused_add_clamp_38)
        /*0008*/ 	.word	0x00000008


	//----- nvinfo : EIATTR_MIN_STACK_SIZE
	.align		4
.L_1:
        /*000c*/ 	.byte	0x04, 0x12
        /*000e*/ 	.short	(.L_3 - .L_2)
	.align		4
.L_2:
        /*0010*/ 	.word	index@(triton_poi_fused_add_clamp_38)
        /*0014*/ 	.word	0x00000000


	//----- nvinfo : EIATTR_FRAME_SIZE
	.align		4
.L_3:
        /*0018*/ 	.byte	0x04, 0x11
        /*001a*/ 	.short	(.L_5 - .L_4)
	.align		4
.L_4:
        /*001c*/ 	.word	index@(triton_poi_fused_add_clamp_38)
        /*0020*/ 	.word	0x00000000


	//----- nvinfo : EIATTR_MIN_STACK_SIZE
	.align		4
.L_5:
        /*0024*/ 	.byte	0x04, 0x12
        /*0026*/ 	.short	(.L_7 - .L_6)
	.align		4
.L_6:
        /*0028*/ 	.word	index@(triton_poi_fused_add_clamp_38)
        /*002c*/ 	.word	0x00000000
.L_7:


//--------------------- .nv.info.triton_poi_fused_add_clamp_38 --------------------------
	.section	.nv.info.triton_poi_fused_add_clamp_38,"",@"SHT_CUDA_INFO"
	.sectionflags	@""
	.align	4


	//----- nvinfo : EIATTR_CUDA_API_VERSION
	.align		4
        /*0000*/ 	.byte	0x04, 0x37
        /*0002*/ 	.short	(.L_9 - .L_8)
.L_8:
        /*0004*/ 	.word	0x0000007c


	//----- nvinfo : EIATTR_KPARAM_INFO
	.align		4
.L_9:
        /*0008*/ 	.byte	0x04, 0x17
        /*000a*/ 	.short	(.L_11 - .L_10)
.L_10:
        /*000c*/ 	.word	0x00000000
        /*0010*/ 	.short	0x0001
        /*0012*/ 	.short	0x0008
        /*0014*/ 	.byte	0x00, 0xf0, 0x11, 0x00


	//----- nvinfo : EIATTR_KPARAM_INFO
	.align		4
.L_11:
        /*0018*/ 	.byte	0x04, 0x17
        /*001a*/ 	.short	(.L_13 - .L_12)
.L_12:
        /*001c*/ 	.word	0x00000000
        /*0020*/ 	.short	0x0000
        /*0022*/ 	.short	0x0000
        /*0024*/ 	.byte	0x00, 0xf4, 0x21, 0x00


	//----- nvinfo : EIATTR_SPARSE_MMA_MASK
	.align		4
.L_13:
        /*0028*/ 	.byte	0x03, 0x50
        /*002a*/ 	.short	0x0000


	//----- nvinfo : EIATTR_MAXREG_COUNT
	.align		4
        /*002c*/ 	.byte	0x03, 0x1b
        /*002e*/ 	.short	0x00ff


	//----- nvinfo : EIATTR_EXIT_INSTR_OFFSETS
	.align		4
        /*0030*/ 	.byte	0x04, 0x1c
        /*0032*/ 	.short	(.L_15 - .L_14)


	//   ....[0]....
.L_14:
        /*0034*/ 	.word	0x000000f0


	//   ....[1]....
        /*0038*/ 	.word	0x00000120


	//----- nvinfo : EIATTR_REQNTID
	.align		4
.L_15:
        /*003c*/ 	.byte	0x04, 0x10
        /*003e*/ 	.short	(.L_17 - .L_16)
.L_16:
        /*0040*/ 	.word	0x00000020
        /*0044*/ 	.word	0x00000001
        /*0048*/ 	.word	0x00000001


	//----- nvinfo : EIATTR_CBANK_PARAM_SIZE
	.align		4
.L_17:
        /*004c*/ 	.byte	0x03, 0x19
        /*004e*/ 	.short	0x000c


	//----- nvinfo : EIATTR_PARAM_CBANK
	.align		4
        /*0050*/ 	.byte	0x04, 0x0a
        /*0052*/ 	.short	(.L_19 - .L_18)
	.align		4
.L_18:
        /*0054*/ 	.word	index@(.nv.constant0.triton_poi_fused_add_clamp_38)
        /*0058*/ 	.short	0x0210
        /*005a*/ 	.short	0x000c


	//----- nvinfo : EIATTR_SW_WAR
	.align		4
.L_19:
        /*005c*/ 	.byte	0x04, 0x36
        /*005e*/ 	.short	(.L_21 - .L_20)
.L_20:
        /*0060*/ 	.word	0x00000008
.L_21:


//--------------------- .nv.callgraph             --------------------------
	.section	.nv.callgraph,"",@"SHT_CUDA_CALLGRAPH"
	.align	4
	.sectionentsize	8
	.align		4
        /*0000*/ 	.word	0x00000000
	.align		4
        /*0004*/ 	.word	0xffffffff
	.align		4
        /*0008*/ 	.word	0x00000000
	.align		4
        /*000c*/ 	.word	0xfffffffe
	.align		4
        /*0010*/ 	.word	0x00000000
	.align		4
        /*0014*/ 	.word	0xfffffffd
	.align		4
        /*0018*/ 	.word	0x00000000
	.align		4
        /*001c*/ 	.word	0xfffffffc


//--------------------- .text.triton_poi_fused_add_clamp_38 --------------------------
	.section	.text.triton_poi_fused_add_clamp_38,"ax",@progbits
	.align	128
        .global         triton_poi_fused_add_clamp_38
        .type           triton_poi_fused_add_clamp_38,@function
        .size           triton_poi_fused_add_clamp_38,(.L_x_1 - triton_poi_fused_add_clamp_38)
        .other          triton_poi_fused_add_clamp_38,@"STO_CUDA_ENTRY STV_DEFAULT"
triton_poi_fused_add_clamp_38:
.text.triton_poi_fused_add_clamp_38:
[----:B------:R-:W0:Y:S02]  /*0000*/  LDC R1, c[0x0][0x28] ;  /* 0x00000a00ff017b82 */ /* 0x000e240000000800 */
[----:B------:R-:W1:Y:S01]  /*0010*/  S2R R0, SR_TID.X ;  /* 0x0000000000007919 */ /* 0x000e620000002100 */
[----:B------:R-:W2:Y:S01]  /*0020*/  LDC.64 R4, c[0x0][0x210] ;  /* 0x00008400ff047b82 */ /* 0x000ea20000000a00 */
[----:B------:R-:W3:Y:S01]  /*0030*/  S2R R3, SR_CTAID.X ;  /* 0x0000000000037919 */ /* 0x000ee20000002500 */
[----:B-1----:R-:W-:-:S05]  /*0040*/  LOP3.LUT R0, R0, 0x1f, RZ, 0xc0, !PT ;  /* 0x0000001f00007812 */ /* 0x002fca00078ec0ff */
[----:B---3--:R-:W-:-:S04]  /*0050*/  IMAD R3, R3, 0x20, R0 ;  /* 0x0000002003037824 */ /* 0x008fc800078e0200 */
[C---:B--2---:R-:W-:Y:S01]  /*0060*/  IMAD.WIDE R4, R3.reuse, 0x8, R4 ;  /* 0x0000000803047825 */ /* 0x044fe200078e0204 */
[----:B------:R-:W-:Y:S02]  /*0070*/  I2FP.F32.S32 R0, R3 ;  /* 0x0000000300007245 */ /* 0x000fe40000201400 */
[----:B------:R-:W-:-:S03]  /*0080*/  ISETP.GE.AND P0, PT, R3, 0x20, PT ;  /* 0x000000200300780c */ /* 0x000fc60003f06270 */
[----:B------:R-:W-:-:S05]  /*0090*/  FMUL R0, R0, 0.48387095332145690918 ;  /* 0x3ef7bdef00007820 */ /* 0x000fca0000400000 */
[----:B------:R-:W-:-:S06]  /*00a0*/  FMNMX R0, RZ, R0, !PT ;  /* 0x00000000ff007209 */ /* 0x000fcc0007800000 */
[----:B------:R-:W1:Y:S02]  /*00b0*/  F2I.TRUNC.NTZ R0, R0 ;  /* 0x0000000000007305 */ /* 0x000e64000020f100 */
[----:B-1----:R-:W-:-:S05]  /*00c0*/  VIMNMX R2, R0, 0xe, PT ;  /* 0x0000000e00027848 */ /* 0x002fca0003fe0100 */
[----:B------:R-:W-:-:S05]  /*00d0*/  VIADD R2, R2, 0x1 ;  /* 0x0000000102027836 */ /* 0x000fca0000000000 */
[----:B------:R-:W-:Y:S01]  /*00e0*/  SHF.R.S32.HI R3, RZ, 0x1f, R2 ;  /* 0x0000001fff037819 */ /* 0x000fe20000011402 */
[----:B------:R-:W-:Y:S06]  /*00f0*/  @P0 EXIT ;  /* 0x000000000000094d */ /* 0x000fec0003800000 */
[----:B------:R-:W-:Y:S02]  /*0100*/  ULDC.64 UR4, c[0x0][0x208] ;  /* 0x0000820000047ab9 */ /* 0x000fe40000000a00 */
[----:B------:R-:W-:Y:S01]  /*0110*/  STG.E.64 desc[UR4][R4.64], R2 ;  /* 0x0000000204007986 */ /* 0x000fe2000c101b04 */
[----:B------:R-:W-:Y:S05]  /*0120*/  EXIT ;  /* 0x000000000000794d */ /* 0x000fea0003800000 */
.L_x_0:
[----:B------:R-:W-:-:S00]  /*0130*/  BRA `(.L_x_0) ;  /* 0xfffffffc00fc7947 */ /* 0x000fc0000383ffff */
[----:B------:R-:W-:-:S00]  /*0140*/  NOP ;  /* 0x0000000000007918 */ /* 0x000fc00000000000 */
        /* <DEDUP_REMOVED lines=11> */
.L_x_1:


//--------------------- .nv.constant0.triton_poi_fused_add_clamp_38 --------------------------
	.section	.nv.constant0.triton_poi_fused_add_clamp_38,"a",@progbits
	.sectionflags	@""
	.align	4
.nv.constant0.triton_poi_fused_add_clamp_38:
	.zero		540
